	.headerflags	@"EF_CUDA_TEXMODE_UNIFIED EF_CUDA_64BIT_ADDRESS EF_CUDA_ACCELERATORS EF_CUDA_SM90 EF_CUDA_VIRTUAL_SM(EF_CUDA_SM90)"
	.elftype	@"ET_EXEC"


//--------------------- .nv.info                  --------------------------
	.section	.nv.info,"",@"SHT_CUDA_INFO"
	.align	4


	//----- nvinfo : EIATTR_REGCOUNT
	.align		4
        /*0000*/ 	.byte	0x04, 0x2f
        /*0002*/ 	.short	(.L_3 - .L_2)
	.align		4
.L_2:
        /*0004*/ 	.word	index@(triton_poi_fused__native_batch_norm_legit_no_training_convolution_relu_48)
        /*0008*/ 	.word	0x00000038


	//----- nvinfo : EIATTR_MIN_STACK_SIZE
	.align		4
.L_3:
        /*000c*/ 	.byte	0x04, 0x12
        /*000e*/ 	.short	(.L_5 - .L_4)
	.align		4
.L_4:
        /*0010*/ 	.word	index@(triton_poi_fused__native_batch_norm_legit_no_training_convolution_relu_48)
        /*0014*/ 	.word	0x00000000


	//----- nvinfo : EIATTR_FRAME_SIZE
	.align		4
.L_5:
        /*0018*/ 	.byte	0x04, 0x11
        /*001a*/ 	.short	(.L_7 - .L_6)
	.align		4
.L_6:
        /*001c*/ 	.word	index@(triton_poi_fused__native_batch_norm_legit_no_training_convolution_relu_48)
        /*0020*/ 	.word	0x00000000


	//----- nvinfo : EIATTR_MIN_STACK_SIZE
	.align		4
.L_7:
        /*0024*/ 	.byte	0x04, 0x12
        /*0026*/ 	.short	(.L_9 - .L_8)
	.align		4
.L_8:
        /*0028*/ 	.word	index@(triton_poi_fused__native_batch_norm_legit_no_training_convolution_relu_48)
        /*002c*/ 	.word	0x00000000
.L_9:


//--------------------- .nv.info.triton_poi_fused__native_batch_norm_legit_no_training_convolution_relu_48 --------------------------
	.section	.nv.info.triton_poi_fused__native_batch_norm_legit_no_training_convolution_relu_48,"",@"SHT_CUDA_INFO"
	.sectionflags	@""
	.align	4


	//----- nvinfo : EIATTR_CUDA_API_VERSION
	.align		4
        /*0000*/ 	.byte	0x04, 0x37
        /*0002*/ 	.short	(.L_11 - .L_10)
.L_10:
        /*0004*/ 	.word	0x0000007c


	//----- nvinfo : EIATTR_KPARAM_INFO
	.align		4
.L_11:
        /*0008*/ 	.byte	0x04, 0x17
        /*000a*/ 	.short	(.L_13 - .L_12)
.L_12:
        /*000c*/ 	.word	0x00000000
        /*0010*/ 	.short	0x0007
        /*0012*/ 	.short	0x0038
        /*0014*/ 	.byte	0x00, 0xf0, 0x11, 0x00


	//----- nvinfo : EIATTR_KPARAM_INFO
	.align		4
.L_13:
        /*0018*/ 	.byte	0x04, 0x17
        /*001a*/ 	.short	(.L_15 - .L_14)
.L_14:
        /*001c*/ 	.word	0x00000000
        /*0020*/ 	.short	0x0006
        /*0022*/ 	.short	0x0030
        /*0024*/ 	.byte	0x00, 0xf4, 0x21, 0x00


	//----- nvinfo : EIATTR_KPARAM_INFO
	.align		4
.L_15:
        /*0028*/ 	.byte	0x04, 0x17
        /*002a*/ 	.short	(.L_17 - .L_16)
.L_16:
        /*002c*/ 	.word	0x00000000
        /*0030*/ 	.short	0x0005
        /*0032*/ 	.short	0x0028
        /*0034*/ 	.byte	0x00, 0xf4, 0x21, 0x00


	//----- nvinfo : EIATTR_KPARAM_INFO
	.align		4
.L_17:
        /*0038*/ 	.byte	0x04, 0x17
        /*003a*/ 	.short	(.L_19 - .L_18)
.L_18:
        /*003c*/ 	.word	0x00000000
        /*0040*/ 	.short	0x0004
        /*0042*/ 	.short	0x0020
        /*0044*/ 	.byte	0x00, 0xf4, 0x21, 0x00


	//----- nvinfo : EIATTR_KPARAM_INFO
	.align		4
.L_19:
        /*0048*/ 	.byte	0x04, 0x17
        /*004a*/ 	.short	(.L_21 - .L_20)
.L_20:
        /*004c*/ 	.word	0x00000000
        /*0050*/ 	.short	0x0003
        /*0052*/ 	.short	0x0018
        /*0054*/ 	.byte	0x00, 0xf4, 0x21, 0x00


	//----- nvinfo : EIATTR_KPARAM_INFO
	.align		4
.L_21:
        /*0058*/ 	.byte	0x04, 0x17
        /*005a*/ 	.short	(.L_23 - .L_22)
.L_22:
        /*005c*/ 	.word	0x00000000
        /*0060*/ 	.short	0x0002
        /*0062*/ 	.short	0x0010
        /*0064*/ 	.byte	0x00, 0xf4, 0x21, 0x00


	//----- nvinfo : EIATTR_KPARAM_INFO
	.align		4
.L_23:
        /*0068*/ 	.byte	0x04, 0x17
        /*006a*/ 	.short	(.L_25 - .L_24)
.L_24:
        /*006c*/ 	.word	0x00000000
        /*0070*/ 	.short	0x0001
        /*0072*/ 	.short	0x0008
        /*0074*/ 	.byte	0x00, 0xf4, 0x21, 0x00


	//----- nvinfo : EIATTR_KPARAM_INFO
	.align		4
.L_25:
        /*0078*/ 	.byte	0x04, 0x17
        /*007a*/ 	.short	(.L_27 - .L_26)
.L_26:
        /*007c*/ 	.word	0x00000000
        /*0080*/ 	.short	0x0000
        /*0082*/ 	.short	0x0000
        /*0084*/ 	.byte	0x00, 0xf4, 0x21, 0x00


	//----- nvinfo : EIATTR_SPARSE_MMA_MASK
	.align		4
.L_27:
        /*0088*/ 	.byte	0x03, 0x50
        /*008a*/ 	.short	0x0000


	//----- nvinfo : EIATTR_MAXREG_COUNT
	.align		4
        /*008c*/ 	.byte	0x03, 0x1b
        /*008e*/ 	.short	0x00ff


	//----- nvinfo : EIATTR_EXIT_INSTR_OFFSETS
	.align		4
        /*0090*/ 	.byte	0x04, 0x1c
        /*0092*/ 	.short	(.L_29 - .L_28)


	//   ....[0]....
.L_28:
        /*0094*/ 	.word	0x00001420


	//   ....[1]....
        /*0098*/ 	.word	0x00001440


	//----- nvinfo : EIATTR_REQNTID
	.align		4
.L_29:
        /*009c*/ 	.byte	0x04, 0x10
        /*009e*/ 	.short	(.L_31 - .L_30)
.L_30:
        /*00a0*/ 	.word	0x00000080
        /*00a4*/ 	.word	0x00000001
        /*00a8*/ 	.word	0x00000001


	//----- nvinfo : EIATTR_CBANK_PARAM_SIZE
	.align		4
.L_31:
        /*00ac*/ 	.byte	0x03, 0x19
        /*00ae*/ 	.short	0x003c


	//----- nvinfo : EIATTR_PARAM_CBANK
	.align		4
        /*00b0*/ 	.byte	0x04, 0x0a
        /*00b2*/ 	.short	(.L_33 - .L_32)
	.align		4
.L_32:
        /*00b4*/ 	.word	index@(.nv.constant0.triton_poi_fused__native_batch_norm_legit_no_training_convolution_relu_48)
        /*00b8*/ 	.short	0x0210
        /*00ba*/ 	.short	0x003c


	//----- nvinfo : EIATTR_SW_WAR
	.align		4
.L_33:
        /*00bc*/ 	.byte	0x04, 0x36
        /*00be*/ 	.short	(.L_35 - .L_34)
.L_34:
        /*00c0*/ 	.word	0x00000008
.L_35:


//--------------------- .nv.callgraph             --------------------------
	.section	.nv.callgraph,"",@"SHT_CUDA_CALLGRAPH"
	.align	4
	.sectionentsize	8
	.align		4
        /*0000*/ 	.word	0x00000000
	.align		4
        /*0004*/ 	.word	0xffffffff
	.align		4
        /*0008*/ 	.word	0x00000000
	.align		4
        /*000c*/ 	.word	0xfffffffe
	.align		4
        /*0010*/ 	.word	0x00000000
	.align		4
        /*0014*/ 	.word	0xfffffffd
	.align		4
        /*0018*/ 	.word	0x00000000
	.align		4
        /*001c*/ 	.word	0xfffffffc


//--------------------- .nv.constant4             --------------------------
	.section	.nv.constant4,"a",@progbits
	.align	8
	.align		8
.nv.constant4:
        /*0000*/ 	.dword	_$_str
	.align		8
        /*0008*/ 	.dword	_$_str_$_2


//--------------------- .text.triton_poi_fused__native_batch_norm_legit_no_training_convolution_relu_48 --------------------------
	.section	.text.triton_poi_fused__native_batch_norm_legit_no_training_convolution_relu_48,"ax",@progbits
	.align	128
        .global         triton_poi_fused__native_batch_norm_legit_no_training_convolution_relu_48
        .type           triton_poi_fused__native_batch_norm_legit_no_training_convolution_relu_48,@function
        .size           triton_poi_fused__native_batch_norm_legit_no_training_convolution_relu_48,(.L_x_1 - triton_poi_fused__native_batch_norm_legit_no_training_convolution_relu_48)
        .other          triton_poi_fused__native_batch_norm_legit_no_training_convolution_relu_48,@"STO_CUDA_ENTRY STV_DEFAULT"
triton_poi_fused__native_batch_norm_legit_no_training_convolution_relu_48:
.text.triton_poi_fused__native_batch_norm_legit_no_training_convolution_relu_48:
[----:B------:R-:W0:Y:S01]  /*0000*/  LDC R1, c[0x0][0x28] ;  /* 0x00000a00ff017b82 */ /* 0x000e220000000800 */
[----:B------:R-:W1:Y:S01]  /*0010*/  S2R R0, SR_TID.X ;  /* 0x0000000000007919 */ /* 0x000e620000002100 */
[----:B------:R-:W-:Y:S01]  /*0020*/  CS2R R36, SRZ ;  /* 0x0000000000247805 */ /* 0x000fe2000001ff00 */
[----:B------:R-:W-:Y:S01]  /*0030*/  ULDC.64 UR4, c[0x0][0x208] ;  /* 0x0000820000047ab9 */ /* 0x000fe20000000a00 */
[----:B------:R-:W-:Y:S01]  /*0040*/  CS2R R30, SRZ ;  /* 0x00000000001e7805 */ /* 0x000fe2000001ff00 */
[----:B------:R-:W2:Y:S01]  /*0050*/  S2R R3, SR_CTAID.X ;  /* 0x0000000000037919 */ /* 0x000ea20000002500 */
[----:B------:R-:W-:Y:S02]  /*0060*/  CS2R R32, SRZ ;  /* 0x0000000000207805 */ /* 0x000fe4000001ff00 */
[----:B-1----:R-:W-:-:S04]  /*0070*/  SHF.L.U32 R0, R0, 0x2, RZ ;  /* 0x0000000200007819 */ /* 0x002fc800000006ff */
[----:B------:R-:W-:-:S04]  /*0080*/  LOP3.LUT R0, R0, 0x1fc, RZ, 0xc0, !PT ;  /* 0x000001fc00007812 */ /* 0x000fc800078ec0ff */
[----:B--2---:R-:W-:-:S04]  /*0090*/  LEA R10, R3, R0, 0xa ;  /* 0x00000000030a7211 */ /* 0x004fc800078e50ff */
[----:B------:R-:W-:Y:S01]  /*00a0*/  IADD3 R0, R10, 0x1, RZ ;  /* 0x000000010a007810 */ /* 0x000fe20007ffe0ff */
[C---:B------:R-:W-:Y:S01]  /*00b0*/  IMAD.HI R3, R10.reuse, 0x59e60383, RZ ;  /* 0x59e603830a037827 */ /* 0x040fe200078e02ff */
[----:B------:R-:W-:Y:S02]  /*00c0*/  IADD3 R2, R10, 0x2, RZ ;  /* 0x000000020a027810 */ /* 0x000fe40007ffe0ff */
[----:B------:R-:W-:Y:S01]  /*00d0*/  ISETP.GE.AND P1, PT, R10, 0x88b00, PT ;  /* 0x00088b000a00780c */ /* 0x000fe20003f26270 */
[----:B------:R-:W-:Y:S01]  /*00e0*/  IMAD.HI R4, R0, 0x59e60383, RZ ;  /* 0x59e6038300047827 */ /* 0x000fe200078e02ff */
[----:B------:R-:W-:-:S03]  /*00f0*/  IADD3 R0, R10, 0x3, RZ ;  /* 0x000000030a007810 */ /* 0x000fc60007ffe0ff */
[----:B------:R-:W-:Y:S01]  /*0100*/  IMAD.HI R7, R2, 0x59e60383, RZ ;  /* 0x59e6038302077827 */ /* 0x000fe200078e02ff */
[----:B------:R-:W-:Y:S02]  /*0110*/  SHF.R.U32.HI R5, RZ, 0x1f, R4 ;  /* 0x0000001fff057819 */ /* 0x000fe40000011604 */
[----:B------:R-:W-:Y:S02]  /*0120*/  SHF.R.U32.HI R2, RZ, 0x1f, R3 ;  /* 0x0000001fff027819 */ /* 0x000fe40000011603 */
[----:B------:R-:W-:Y:S01]  /*0130*/  LEA.HI.SX32 R6, R4, R5, 0x18 ;  /* 0x0000000504067211 */ /* 0x000fe200078fc2ff */
[----:B------:R-:W-:Y:S01]  /*0140*/  IMAD.HI R4, R0, 0x59e60383, RZ ;  /* 0x59e6038300047827 */ /* 0x000fe200078e02ff */
[----:B------:R-:W-:Y:S02]  /*0150*/  SHF.R.U32.HI R8, RZ, 0x1f, R7 ;  /* 0x0000001fff087819 */ /* 0x000fe40000011607 */
[----:B------:R-:W-:Y:S02]  /*0160*/  LEA.HI.SX32 R17, R3, R2, 0x18 ;  /* 0x0000000203117211 */ /* 0x000fe400078fc2ff */
[----:B------:R-:W-:-:S02]  /*0170*/  IADD3 R0, R10, 0x200, RZ ;  /* 0x000002000a007810 */ /* 0x000fc40007ffe0ff */
[----:B------:R-:W-:Y:S01]  /*0180*/  IADD3 R2, R10, 0x201, RZ ;  /* 0x000002010a027810 */ /* 0x000fe20007ffe0ff */
[----:B------:R-:W-:Y:S01]  /*0190*/  IMAD.HI R11, R17, 0x2aaaaaab, RZ ;  /* 0x2aaaaaab110b7827 */ /* 0x000fe200078e02ff */
[----:B------:R-:W-:Y:S02]  /*01a0*/  LEA.HI.SX32 R8, R7, R8, 0x18 ;  /* 0x0000000807087211 */ /* 0x000fe400078fc2ff */
[C---:B------:R-:W-:Y:S01]  /*01b0*/  ISETP.GE.AND P0, PT, R0.reuse, 0x88b00, PT ;  /* 0x00088b000000780c */ /* 0x040fe20003f06270 */
[----:B------:R-:W-:Y:S01]  /*01c0*/  IMAD.HI R7, R0, 0x59e60383, RZ ;  /* 0x59e6038300077827 */ /* 0x000fe200078e02ff */
[----:B------:R-:W-:Y:S02]  /*01d0*/  IADD3 R3, R10, 0x202, RZ ;  /* 0x000002020a037810 */ /* 0x000fe40007ffe0ff */
[----:B------:R-:W-:Y:S01]  /*01e0*/  SHF.R.U32.HI R5, RZ, 0x1f, R4 ;  /* 0x0000001fff057819 */ /* 0x000fe20000011604 */
[----:B------:R-:W-:Y:S01]  /*01f0*/  IMAD.HI R9, R2, 0x59e60383, RZ ;  /* 0x59e6038302097827 */ /* 0x000fe200078e02ff */
[----:B------:R-:W-:-:S02]  /*0200*/  IADD3 R0, R10, 0x203, RZ ;  /* 0x000002030a007810 */ /* 0x000fc40007ffe0ff */
[----:B------:R-:W-:Y:S01]  /*0210*/  LEA.HI.SX32 R39, R4, R5, 0x18 ;  /* 0x0000000504277211 */ /* 0x000fe200078fc2ff */
[----:B------:R-:W-:Y:S01]  /*0220*/  IMAD.HI R3, R3, 0x59e60383, RZ ;  /* 0x59e6038303037827 */ /* 0x000fe200078e02ff */
[----:B------:R-:W-:Y:S02]  /*0230*/  SHF.R.U32.HI R2, RZ, 0x1f, R7 ;  /* 0x0000001fff027819 */ /* 0x000fe40000011607 */
[----:B------:R-:W-:Y:S01]  /*0240*/  SHF.R.U32.HI R4, RZ, 0x1f, R9 ;  /* 0x0000001fff047819 */ /* 0x000fe20000011609 */
[----:B------:R-:W-:Y:S01]  /*0250*/  IMAD.HI R5, R0, 0x59e60383, RZ ;  /* 0x59e6038300057827 */ /* 0x000fe200078e02ff */
[----:B------:R-:W-:Y:S02]  /*0260*/  LEA.HI.SX32 R2, R7, R2, 0x18 ;  /* 0x0000000207027211 */ /* 0x000fe400078fc2ff */
[----:B------:R-:W-:Y:S01]  /*0270*/  LEA.HI.SX32 R9, R9, R4, 0x18 ;  /* 0x0000000409097211 */ /* 0x000fe200078fc2ff */
[----:B------:R-:W-:Y:S01]  /*0280*/  IMAD.HI R7, R6, 0x2aaaaaab, RZ ;  /* 0x2aaaaaab06077827 */ /* 0x000fe200078e02ff */
[----:B------:R-:W-:-:S02]  /*0290*/  SHF.R.U32.HI R0, RZ, 0x1f, R3 ;  /* 0x0000001fff007819 */ /* 0x000fc40000011603 */
[----:B------:R-:W-:Y:S01]  /*02a0*/  SHF.R.U32.HI R12, RZ, 0x1f, R11 ;  /* 0x0000001fff0c7819 */ /* 0x000fe2000001160b */
[----:B------:R-:W-:Y:S01]  /*02b0*/  IMAD.HI R13, R8, 0x2aaaaaab, RZ ;  /* 0x2aaaaaab080d7827 */ /* 0x000fe200078e02ff */
[----:B------:R-:W-:Y:S02]  /*02c0*/  SHF.R.U32.HI R4, RZ, 0x1f, R5 ;  /* 0x0000001fff047819 */ /* 0x000fe40000011605 */
[----:B------:R-:W-:Y:S01]  /*02d0*/  LEA.HI R12, R11, R12, RZ, 0x1b ;  /* 0x0000000c0b0c7211 */ /* 0x000fe200078fd8ff */
[----:B------:R-:W-:Y:S01]  /*02e0*/  IMAD.HI R11, R39, 0x2aaaaaab, RZ ;  /* 0x2aaaaaab270b7827 */ /* 0x000fe200078e02ff */
[----:B------:R-:W-:Y:S02]  /*02f0*/  LEA.HI.SX32 R3, R3, R0, 0x18 ;  /* 0x0000000003037211 */ /* 0x000fe400078fc2ff */
[----:B------:R-:W-:Y:S01]  /*0300*/  LEA.HI.SX32 R51, R5, R4, 0x18 ;  /* 0x0000000405337211 */ /* 0x000fe200078fc2ff */
[----:B------:R-:W-:Y:S01]  /*0310*/  IMAD R17, R12, -0xc0, R17 ;  /* 0xffffff400c117824 */ /* 0x000fe200078e0211 */
[----:B------:R-:W-:Y:S01]  /*0320*/  SHF.R.U32.HI R0, RZ, 0x1f, R7 ;  /* 0x0000001fff007819 */ /* 0x000fe20000011607 */
[----:B------:R-:W-:Y:S01]  /*0330*/  IMAD.HI R15, R3, 0x2aaaaaab, RZ ;  /* 0x2aaaaaab030f7827 */ /* 0x000fe200078e02ff */
[----:B------:R-:W-:-:S02]  /*0340*/  SHF.R.U32.HI R4, RZ, 0x1f, R13 ;  /* 0x0000001fff047819 */ /* 0x000fc4000001160d */
[----:B------:R-:W-:Y:S01]  /*0350*/  LEA.HI R7, R7, R0, RZ, 0x1b ;  /* 0x0000000007077211 */ /* 0x000fe200078fd8ff */
[----:B------:R-:W-:Y:S01]  /*0360*/  IMAD.HI R14, R9, 0x2aaaaaab, RZ ;  /* 0x2aaaaaab090e7827 */ /* 0x000fe200078e02ff */
[----:B------:R-:W-:Y:S02]  /*0370*/  LEA.HI R19, R13, R4, RZ, 0x1b ;  /* 0x000000040d137211 */ /* 0x000fe400078fd8ff */
[----:B------:R-:W-:Y:S01]  /*0380*/  SHF.R.U32.HI R0, RZ, 0x1f, R11 ;  /* 0x0000001fff007819 */ /* 0x000fe2000001160b */
[----:B------:R-:W-:Y:S01]  /*0390*/  IMAD.HI R13, R2, 0x2aaaaaab, RZ ;  /* 0x2aaaaaab020d7827 */ /* 0x000fe200078e02ff */
[----:B------:R-:W-:Y:S01]  /*03a0*/  SHF.R.U32.HI R16, RZ, 0x1f, R15 ;  /* 0x0000001fff107819 */ /* 0x000fe2000001160f */
[----:B------:R-:W1:Y:S01]  /*03b0*/  LDC.64 R4, c[0x0][0x218] ;  /* 0x00008600ff047b82 */ /* 0x000e620000000a00 */
[----:B------:R-:W-:Y:S01]  /*03c0*/  LEA.HI R12, R11, R0, RZ, 0x1b ;  /* 0x000000000b0c7211 */ /* 0x000fe200078fd8ff */
[----:B------:R-:W-:Y:S01]  /*03d0*/  IMAD.HI R18, R51, 0x2aaaaaab, RZ ;  /* 0x2aaaaaab33127827 */ /* 0x000fe200078e02ff */
[----:B------:R-:W-:-:S02]  /*03e0*/  SHF.R.U32.HI R0, RZ, 0x1f, R13 ;  /* 0x0000001fff007819 */ /* 0x000fc4000001160d */
[----:B------:R-:W-:Y:S01]  /*03f0*/  LEA.HI R16, R15, R16, RZ, 0x1b ;  /* 0x000000100f107211 */ /* 0x000fe200078fd8ff */
[----:B------:R-:W-:Y:S01]  /*0400*/  HFMA2.MMA R50, -RZ, RZ, 0, 0 ;  /* 0x00000000ff327435 */ /* 0x000fe200000001ff */
[----:B------:R-:W-:Y:S01]  /*0410*/  LEA.HI R13, R13, R0, RZ, 0x1b ;  /* 0x000000000d0d7211 */ /* 0x000fe200078fd8ff */
[----:B------:R-:W-:Y:S01]  /*0420*/  IMAD R0, R7, -0xc0, R6 ;  /* 0xffffff4007007824 */ /* 0x000fe200078e0206 */
[----:B------:R-:W-:Y:S01]  /*0430*/  SHF.R.U32.HI R11, RZ, 0x1f, R14 ;  /* 0x0000001fff0b7819 */ /* 0x000fe2000001160e */
[----:B------:R-:W-:Y:S01]  /*0440*/  IMAD R41, R16, -0xc0, R3 ;  /* 0xffffff4010297824 */ /* 0x000fe200078e0203 */
[----:B------:R-:W-:Y:S01]  /*0450*/  SHF.R.U32.HI R21, RZ, 0x1f, R18 ;  /* 0x0000001fff157819 */ /* 0x000fe20000011612 */
[----:B------:R-:W-:Y:S01]  /*0460*/  IMAD R40, R13, -0xc0, R2 ;  /* 0xffffff400d287824 */ /* 0x000fe200078e0202 */
[----:B------:R-:W-:Y:S01]  /*0470*/  LEA.HI R14, R14, R11, RZ, 0x1b ;  /* 0x0000000b0e0e7211 */ /* 0x000fe200078fd8ff */
[----:B------:R-:W2:Y:S01]  /*0480*/  LDC.64 R2, c[0x0][0x228] ;  /* 0x00008a00ff027b82 */ /* 0x000ea20000000a00 */
[----:B------:R-:W-:Y:S01]  /*0490*/  IMAD R19, R19, -0xc0, R8 ;  /* 0xffffff4013137824 */ /* 0x000fe200078e0208 */
[----:B------:R-:W-:Y:S01]  /*04a0*/  LEA.HI R18, R18, R21, RZ, 0x1b ;  /* 0x0000001512127211 */ /* 0x000fe200078fd8ff */
[----:B------:R-:W-:-:S02]  /*04b0*/  IMAD R39, R12, -0xc0, R39 ;  /* 0xffffff400c277824 */ /* 0x000fc400078e0227 */
[----:B------:R-:W-:Y:S02]  /*04c0*/  IMAD R53, R14, -0xc0, R9 ;  /* 0xffffff400e357824 */ /* 0x000fe400078e0209 */
[----:B------:R-:W-:Y:S01]  /*04d0*/  IMAD R51, R18, -0xc0, R51 ;  /* 0xffffff4012337824 */ /* 0x000fe200078e0233 */
[----:B------:R-:W3:Y:S01]  /*04e0*/  LDC.64 R8, c[0x0][0x220] ;  /* 0x00008800ff087b82 */ /* 0x000ee20000000a00 */
[----:B-1----:R-:W-:-:S04]  /*04f0*/  IMAD.WIDE R6, R17, 0x4, R4 ;  /* 0x0000000411067825 */ /* 0x002fc800078e0204 */
[--C-:B------:R-:W-:Y:S01]  /*0500*/  IMAD.WIDE R12, R0, 0x4, R4.reuse ;  /* 0x00000004000c7825 */ /* 0x100fe200078e0204 */
[----:B------:R2:W4:Y:S01]  /*0510*/  @!P1 LDG.E.EL R37, desc[UR4][R6.64] ;  /* 0x0000000406259981 */ /* 0x000522000c2e1900 */
[----:B------:R-:W-:Y:S02]  /*0520*/  CS2R R14, SRZ ;  /* 0x00000000000e7805 */ /* 0x000fe4000001ff00 */
[--C-:B------:R-:W-:Y:S01]  /*0530*/  IMAD.WIDE R20, R19, 0x4, R4.reuse ;  /* 0x0000000413147825 */ /* 0x100fe200078e0204 */
[----:B------:R-:W-:Y:S02]  /*0540*/  CS2R R44, SRZ ;  /* 0x00000000002c7805 */ /* 0x000fe4000001ff00 */
[----:B------:R-:W-:Y:S02]  /*0550*/  CS2R R28, SRZ ;  /* 0x00000000001c7805 */ /* 0x000fe4000001ff00 */
[----:B------:R-:W-:Y:S01]  /*0560*/  CS2R R48, SRZ ;  /* 0x0000000000307805 */ /* 0x000fe2000001ff00 */
[----:B------:R-:W-:Y:S01]  /*0570*/  IMAD.WIDE R22, R39, 0x4, R4 ;  /* 0x0000000427167825 */ /* 0x000fe200078e0204 */
[----:B------:R-:W5:Y:S03]  /*0580*/  @!P1 LDG.E.EL R31, desc[UR4][R20.64] ;  /* 0x00000004141f9981 */ /* 0x000f66000c2e1900 */
[----:B--2---:R-:W-:Y:S01]  /*0590*/  IMAD.WIDE R6, R17, 0x4, R2 ;  /* 0x0000000411067825 */ /* 0x004fe200078e0202 */
[----:B------:R-:W-:Y:S01]  /*05a0*/  CS2R R24, SRZ ;  /* 0x0000000000187805 */ /* 0x000fe2000001ff00 */
[----:B------:R-:W2:Y:S04]  /*05b0*/  @!P1 LDG.E.EL R30, desc[UR4][R12.64] ;  /* 0x000000040c1e9981 */ /* 0x000ea8000c2e1900 */
[----:B------:R1:W2:Y:S01]  /*05c0*/  @!P1 LDG.E.EL R50, desc[UR4][R6.64] ;  /* 0x0000000406329981 */ /* 0x0002a2000c2e1900 */
[----:B------:R-:W-:-:S03]  /*05d0*/  IMAD.WIDE R26, R40, 0x4, R4 ;  /* 0x00000004281a7825 */ /* 0x000fc600078e0204 */
[----:B------:R-:W4:Y:S01]  /*05e0*/  @!P1 LDG.E.EL R32, desc[UR4][R22.64] ;  /* 0x0000000416209981 */ /* 0x000f22000c2e1900 */
[----:B------:R-:W-:-:S03]  /*05f0*/  IMAD.WIDE R34, R53, 0x4, R4 ;  /* 0x0000000435227825 */ /* 0x000fc600078e0204 */
[----:B------:R3:W4:Y:S01]  /*0600*/  @!P0 LDG.E.EL R45, desc[UR4][R26.64] ;  /* 0x000000041a2d8981 */ /* 0x000722000c2e1900 */
[--C-:B------:R-:W-:Y:S01]  /*0610*/  IMAD.WIDE R46, R41, 0x4, R4.reuse ;  /* 0x00000004292e7825 */ /* 0x100fe200078e0204 */
[----:B01----:R-:W-:Y:S02]  /*0620*/  CS2R R6, SRZ ;  /* 0x0000000000067805 */ /* 0x003fe4000001ff00 */
[----:B------:R-:W4:Y:S01]  /*0630*/  @!P0 LDG.E.EL R48, desc[UR4][R34.64] ;  /* 0x0000000422308981 */ /* 0x000f22000c2e1900 */
[----:B------:R-:W-:-:S04]  /*0640*/  IMAD.WIDE R4, R51, 0x4, R4 ;  /* 0x0000000433047825 */ /* 0x000fc800078e0204 */
[C-C-:B---3--:R-:W-:Y:S01]  /*0650*/  IMAD.WIDE R20, R0.reuse, 0x4, R8.reuse ;  /* 0x0000000400147825 */ /* 0x148fe200078e0208 */
[----:B------:R0:W3:Y:S01]  /*0660*/  @!P0 LDG.E.EL R14, desc[UR4][R4.64] ;  /* 0x00000004040e8981 */ /* 0x0000e2000c2e1900 */
[----:B------:R-:W1:Y:S02]  /*0670*/  LDC.64 R26, c[0x0][0x230] ;  /* 0x00008c00ff1a7b82 */ /* 0x000e640000000a00 */
[--C-:B------:R-:W-:Y:S01]  /*0680*/  IMAD.WIDE R42, R17, 0x4, R8.reuse ;  /* 0x00000004112a7825 */ /* 0x100fe200078e0208 */
[----:B------:R0:W3:Y:S01]  /*0690*/  @!P0 LDG.E.EL R15, desc[UR4][R46.64] ;  /* 0x000000042e0f8981 */ /* 0x0000e2000c2e1900 */
[----:B------:R-:W-:Y:S02]  /*06a0*/  CS2R R22, SRZ ;  /* 0x0000000000167805 */ /* 0x000fe4000001ff00 */
[----:B------:R-:W-:Y:S01]  /*06b0*/  IMAD.WIDE R12, R19, 0x4, R8 ;  /* 0x00000004130c7825 */ /* 0x000fe200078e0208 */
[----:B------:R0:W3:Y:S03]  /*06c0*/  @!P1 LDG.E.EL R24, desc[UR4][R20.64] ;  /* 0x0000000414189981 */ /* 0x0000e6000c2e1900 */
[----:B0-----:R-:W-:Y:S01]  /*06d0*/  IMAD.WIDE R4, R0, 0x4, R2 ;  /* 0x0000000400047825 */ /* 0x001fe200078e0202 */
[----:B------:R-:W-:Y:S01]  /*06e0*/  CS2R R34, SRZ ;  /* 0x0000000000227805 */ /* 0x000fe2000001ff00 */
[----:B------:R0:W3:Y:S04]  /*06f0*/  @!P1 LDG.E.EL R7, desc[UR4][R42.64] ;  /* 0x000000042a079981 */ /* 0x0000e8000c2e1900 */
[----:B------:R-:W3:Y:S01]  /*0700*/  @!P1 LDG.E.EL R29, desc[UR4][R4.64] ;  /* 0x00000004041d9981 */ /* 0x000ee2000c2e1900 */
[----:B------:R-:W-:-:S03]  /*0710*/  IMAD.WIDE R46, R39, 0x4, R8 ;  /* 0x00000004272e7825 */ /* 0x000fc600078e0208 */
[----:B------:R0:W4:Y:S01]  /*0720*/  @!P1 LDG.E.EL R25, desc[UR4][R12.64] ;  /* 0x000000040c199981 */ /* 0x000122000c2e1900 */
[----:B------:R-:W-:-:S03]  /*0730*/  IMAD.WIDE R20, R53, 0x4, R8 ;  /* 0x0000000435147825 */ /* 0x000fc600078e0208 */
[----:B------:R0:W4:Y:S02]  /*0740*/  @!P1 LDG.E.EL R22, desc[UR4][R46.64] ;  /* 0x000000042e169981 */ /* 0x000124000c2e1900 */
[--C-:B0-----:R-:W-:Y:S02]  /*0750*/  IMAD.WIDE R42, R40, 0x4, R8.reuse ;  /* 0x00000004282a7825 */ /* 0x101fe400078e0208 */
[----:B------:R0:W4:Y:S02]  /*0760*/  @!P0 LDG.E.EL R34, desc[UR4][R20.64] ;  /* 0x0000000414228981 */ /* 0x000124000c2e1900 */
[--C-:B------:R-:W-:Y:S02]  /*0770*/  IMAD.WIDE R12, R41, 0x4, R8.reuse ;  /* 0x00000004290c7825 */ /* 0x100fe400078e0208 */
[----:B------:R0:W4:Y:S01]  /*0780*/  @!P0 LDG.E.EL R35, desc[UR4][R42.64] ;  /* 0x000000042a238981 */ /* 0x000122000c2e1900 */
[----:B------:R-:W-:Y:S01]  /*0790*/  CS2R R46, SRZ ;  /* 0x00000000002e7805 */ /* 0x000fe2000001ff00 */
[----:B------:R-:W-:-:S02]  /*07a0*/  IMAD.WIDE R8, R51, 0x4, R8 ;  /* 0x0000000433087825 */ /* 0x000fc400078e0208 */
[----:B------:R1:W4:Y:S02]  /*07b0*/  @!P0 LDG.E.EL R33, desc[UR4][R12.64] ;  /* 0x000000040c218981 */ /* 0x000324000c2e1900 */
[--C-:B0-----:R-:W-:Y:S02]  /*07c0*/  IMAD.WIDE R20, R39, 0x4, R2.reuse ;  /* 0x0000000427147825 */ /* 0x101fe400078e0202 */
[----:B------:R0:W4:Y:S01]  /*07d0*/  @!P0 LDG.E.EL R36, desc[UR4][R8.64] ;  /* 0x0000000408248981 */ /* 0x000122000c2e1900 */
[----:B------:R-:W-:Y:S01]  /*07e0*/  CS2R R42, SRZ ;  /* 0x00000000002a7805 */ /* 0x000fe2000001ff00 */
[--C-:B------:R-:W-:Y:S02]  /*07f0*/  IMAD.WIDE R4, R19, 0x4, R2.reuse ;  /* 0x0000000413047825 */ /* 0x100fe400078e0202 */
[----:B------:R0:W4:Y:S02]  /*0800*/  @!P1 LDG.E.EL R47, desc[UR4][R20.64] ;  /* 0x00000004142f9981 */ /* 0x000124000c2e1900 */
[----:B-1----:R-:W-:-:S02]  /*0810*/  IMAD.WIDE R12, R40, 0x4, R2 ;  /* 0x00000004280c7825 */ /* 0x002fc400078e0202 */
[----:B------:R1:W5:Y:S02]  /*0820*/  @!P1 LDG.E.EL R49, desc[UR4][R4.64] ;  /* 0x0000000404319981 */ /* 0x000364000c2e1900 */
[--C-:B0-----:R-:W-:Y:S02]  /*0830*/  IMAD.WIDE R8, R53, 0x4, R2.reuse ;  /* 0x0000000435087825 */ /* 0x101fe400078e0202 */
[----:B------:R0:W5:Y:S01]  /*0840*/  @!P0 LDG.E.EL R42, desc[UR4][R12.64] ;  /* 0x000000040c2a8981 */ /* 0x000162000c2e1900 */
[----:B------:R-:W-:Y:S02]  /*0850*/  CS2R R20, SRZ ;  /* 0x0000000000147805 */ /* 0x000fe4000001ff00 */
[----:B------:R-:W-:Y:S01]  /*0860*/  MOV R38, RZ ;  /* 0x000000ff00267202 */ /* 0x000fe20000000f00 */
[----:B------:R-:W5:Y:S01]  /*0870*/  @!P0 LDG.E.EL R43, desc[UR4][R8.64] ;  /* 0x00000004082b8981 */ /* 0x000f62000c2e1900 */
[----:B-1----:R-:W-:-:S04]  /*0880*/  IMAD.WIDE R4, R41, 0x4, R2 ;  /* 0x0000000429047825 */ /* 0x002fc800078e0202 */
[----:B------:R-:W-:Y:S01]  /*0890*/  IMAD.WIDE R2, R51, 0x4, R2 ;  /* 0x0000000433027825 */ /* 0x000fe200078e0202 */
[----:B------:R-:W5:Y:S03]  /*08a0*/  @!P0 LDG.E.EL R44, desc[UR4][R4.64] ;  /* 0x00000004042c8981 */ /* 0x000f66000c2e1900 */
[--C-:B0-----:R-:W-:Y:S01]  /*08b0*/  IMAD.WIDE R12, R17, 0x4, R26.reuse ;  /* 0x00000004110c7825 */ /* 0x101fe200078e021a */
[----:B------:R0:W5:Y:S04]  /*08c0*/  @!P0 LDG.E.EL R46, desc[UR4][R2.64] ;  /* 0x00000004022e8981 */ /* 0x000168000c2e1900 */
[----:B------:R1:W5:Y:S01]  /*08d0*/  @!P1 LDG.E.EL R28, desc[UR4][R12.64] ;  /* 0x000000040c1c9981 */ /* 0x000362000c2e1900 */
[--C-:B0-----:R-:W-:Y:S01]  /*08e0*/  IMAD.WIDE R2, R19, 0x4, R26.reuse ;  /* 0x0000000413027825 */ /* 0x101fe200078e021a */
[----:B-1----:R-:W0:Y:S04]  /*08f0*/  LDC.64 R12, c[0x0][0x238] ;  /* 0x00008e00ff0c7b82 */ /* 0x002e280000000a00 */
[----:B------:R1:W5:Y:S01]  /*0900*/  @!P1 LDG.E.EL R21, desc[UR4][R2.64] ;  /* 0x0000000402159981 */ /* 0x000362000c2e1900 */
[----:B------:R-:W-:-:S04]  /*0910*/  IMAD.WIDE R8, R0, 0x4, R26 ;  /* 0x0000000400087825 */ /* 0x000fc800078e021a */
[--C-:B------:R-:W-:Y:S01]  /*0920*/  IMAD.WIDE R4, R39, 0x4, R26.reuse ;  /* 0x0000000427047825 */ /* 0x100fe200078e021a */
[----:B------:R1:W5:Y:S03]  /*0930*/  @!P1 LDG.E.EL R20, desc[UR4][R8.64] ;  /* 0x0000000408149981 */ /* 0x000366000c2e1900 */
[--C-:B-1----:R-:W-:Y:S01]  /*0940*/  IMAD.WIDE R2, R40, 0x4, R26.reuse ;  /* 0x0000000428027825 */ /* 0x102fe200078e021a */
[----:B------:R1:W5:Y:S04]  /*0950*/  @!P1 LDG.E.EL R23, desc[UR4][R4.64] ;  /* 0x0000000404179981 */ /* 0x000368000c2e1900 */
[----:B------:R1:W5:Y:S01]  /*0960*/  @!P0 LDG.E.EL R38, desc[UR4][R2.64] ;  /* 0x0000000402268981 */ /* 0x000362000c2e1900 */
[----:B------:R-:W-:Y:S01]  /*0970*/  CS2R R8, SRZ ;  /* 0x0000000000087805 */ /* 0x000fe2000001ff00 */
[----:B-1----:R-:W-:-:S04]  /*0980*/  IMAD.WIDE R4, R53, 0x4, R26 ;  /* 0x0000000435047825 */ /* 0x002fc800078e021a */
[--C-:B------:R-:W-:Y:S01]  /*0990*/  IMAD.WIDE R2, R41, 0x4, R26.reuse ;  /* 0x0000000429027825 */ /* 0x100fe200078e021a */
[----:B------:R-:W-:Y:S01]  /*09a0*/  HFMA2.MMA R11, -RZ, RZ, 0, 0 ;  /* 0x00000000ff0b7435 */ /* 0x000fe200000001ff */
[----:B------:R1:W5:Y:S02]  /*09b0*/  @!P0 LDG.E.EL R9, desc[UR4][R4.64] ;  /* 0x0000000404098981 */ /* 0x000364000c2e1900 */
[----:B------:R-:W-:Y:S02]  /*09c0*/  IMAD.WIDE R26, R51, 0x4, R26 ;  /* 0x00000004331a7825 */ /* 0x000fe400078e021a */
[----:B------:R-:W5:Y:S04]  /*09d0*/  @!P0 LDG.E.EL R6, desc[UR4][R2.64] ;  /* 0x0000000402068981 */ /* 0x000f68000c2e1900 */
[----:B------:R0:W5:Y:S02]  /*09e0*/  @!P0 LDG.E.EL R8, desc[UR4][R26.64] ;  /* 0x000000041a088981 */ /* 0x000164000c2e1900 */
[----:B0-----:R-:W-:Y:S01]  /*09f0*/  IMAD.WIDE R16, R17, 0x4, R12 ;  /* 0x0000000411107825 */ /* 0x001fe200078e020c */
[----:B-1----:R-:W-:-:S03]  /*0a00*/  CS2R R4, SRZ ;  /* 0x0000000000047805 */ /* 0x002fc6000001ff00 */
[--C-:B------:R-:W-:Y:S01]  /*0a10*/  IMAD.WIDE R18, R19, 0x4, R12.reuse ;  /* 0x0000000413127825 */ /* 0x100fe200078e020c */
[----:B------:R0:W5:Y:S01]  /*0a20*/  @!P1 LDG.E.EL R11, desc[UR4][R16.64] ;  /* 0x00000004100b9981 */ /* 0x000162000c2e1900 */
[----:B------:R-:W1:Y:S02]  /*0a30*/  LDC.64 R26, c[0x0][0x210] ;  /* 0x00008400ff1a7b82 */ /* 0x000e640000000a00 */
[--C-:B------:R-:W-:Y:S01]  /*0a40*/  IMAD.WIDE R2, R0, 0x4, R12.reuse ;  /* 0x0000000400027825 */ /* 0x100fe200078e020c */
[----:B------:R0:W5:Y:S03]  /*0a50*/  @!P1 LDG.E.EL R4, desc[UR4][R18.64] ;  /* 0x0000000412049981 */ /* 0x000166000c2e1900 */
[--C-:B0-----:R-:W-:Y:S01]  /*0a60*/  IMAD.WIDE R16, R39, 0x4, R12.reuse ;  /* 0x0000000427107825 */ /* 0x101fe200078e020c */
[----:B------:R-:W-:Y:S01]  /*0a70*/  HFMA2.MMA R39, -RZ, RZ, 0, 0 ;  /* 0x00000000ff277435 */ /* 0x000fe200000001ff */
[----:B------:R-:W-:Y:S01]  /*0a80*/  MOV R0, RZ ;  /* 0x000000ff00007202 */ /* 0x000fe20000000f00 */
[----:B------:R-:W5:Y:S01]  /*0a90*/  @!P1 LDG.E.EL R5, desc[UR4][R2.64] ;  /* 0x0000000402059981 */ /* 0x000f62000c2e1900 */
[----:B------:R-:W-:-:S04]  /*0aa0*/  IMAD.WIDE R18, R40, 0x4, R12 ;  /* 0x0000000428127825 */ /* 0x000fc800078e020c */
[----:B------:R0:W5:Y:S04]  /*0ab0*/  @!P1 LDG.E.EL R0, desc[UR4][R16.64] ;  /* 0x0000000410009981 */ /* 0x000168000c2e1900 */
[----:B------:R1:W5:Y:S01]  /*0ac0*/  @!P0 LDG.E.EL R39, desc[UR4][R18.64] ;  /* 0x0000000412278981 */ /* 0x000362000c2e1900 */
[----:B0-----:R-:W-:Y:S01]  /*0ad0*/  CS2R R16, SRZ ;  /* 0x0000000000107805 */ /* 0x001fe2000001ff00 */
[----:B-1----:R-:W-:Y:S01]  /*0ae0*/  IMAD.WIDE R26, R10, 0x4, R26 ;  /* 0x000000040a1a7825 */ /* 0x002fe200078e021a */
[----:B------:R-:W-:-:S06]  /*0af0*/  CS2R R18, SRZ ;  /* 0x0000000000127805 */ /* 0x000fcc000001ff00 */
[----:B------:R-:W5:Y:S01]  /*0b00*/  @!P0 LDG.E.128 R16, desc[UR4][R26.64+0x800] ;  /* 0x000800041a108981 */ /* 0x000f62000c1e1d00 */
[----:B------:R-:W-:Y:S01]  /*0b10*/  CS2R R2, SRZ ;  /* 0x0000000000027805 */ /* 0x000fe2000001ff00 */
[----:B------:R-:W-:-:S05]  /*0b20*/  IMAD.WIDE R52, R53, 0x4, R12 ;  /* 0x0000000435347825 */ /* 0x000fca00078e020c */
[----:B------:R0:W5:Y:S01]  /*0b30*/  @!P0 LDG.E.EL R2, desc[UR4][R52.64] ;  /* 0x0000000434028981 */ /* 0x000162000c2e1900 */
[----:B------:R-:W-:-:S04]  /*0b40*/  IMAD.WIDE R40, R41, 0x4, R12 ;  /* 0x0000000429287825 */ /* 0x000fc800078e020c */
[----:B------:R-:W-:Y:S01]  /*0b50*/  IMAD.WIDE R12, R51, 0x4, R12 ;  /* 0x00000004330c7825 */ /* 0x000fe200078e020c */
[----:B------:R1:W5:Y:S03]  /*0b60*/  @!P0 LDG.E.EL R3, desc[UR4][R40.64] ;  /* 0x0000000428038981 */ /* 0x000366000c2e1900 */
[----:B--2---:R-:W-:-:S04]  /*0b70*/  FADD R50, R50, 9.9999997473787516356e-06 ;  /* 0x3727c5ac32327421 */ /* 0x004fc80000000000 */
[----:B0-----:R-:W0:Y:S02]  /*0b80*/  MUFU.SQRT R53, R50 ;  /* 0x0000003200357308 */ /* 0x001e240000002000 */
[C---:B0-----:R-:W-:Y:S02]  /*0b90*/  FSETP.GT.AND P2, PT, R53.reuse, 8.50705917302346158658e+37, PT ;  /* 0x7e8000003500780b */ /* 0x041fe40003f44000 */
[----:B------:R-:W-:Y:S01]  /*0ba0*/  FSETP.GEU.AND P4, PT, R53, 1.175494350822287508e-38, PT ;  /* 0x008000003500780b */ /* 0x000fe20003f8e000 */
[----:B---3--:R-:W-:-:S06]  /*0bb0*/  FADD R52, R29, 9.9999997473787516356e-06 ;  /* 0x3727c5ac1d347421 */ /* 0x008fcc0000000000 */
[----:B------:R-:W0:Y:S01]  /*0bc0*/  MUFU.SQRT R52, R52 ;  /* 0x0000003400347308 */ /* 0x000e220000002000 */
[----:B------:R-:W-:-:S03]  /*0bd0*/  MOV R29, RZ ;  /* 0x000000ff001d7202 */ /* 0x000fc60000000f00 */
[----:B------:R-:W-:Y:S01]  /*0be0*/  @P2 FMUL R53, R53, 0.25 ;  /* 0x3e80000035352820 */ /* 0x000fe20000400000 */
[----:B------:R-:W-:-:S03]  /*0bf0*/  HFMA2.MMA R50, -RZ, RZ, 1.625, 0 ;  /* 0x3e800000ff327435 */ /* 0x000fc600000001ff */
[----:B------:R-:W-:Y:S01]  /*0c00*/  @!P4 FMUL R53, R53, 16777216 ;  /* 0x4b8000003535c820 */ /* 0x000fe20000400000 */
[----:B------:R2:W3:Y:S03]  /*0c10*/  @!P0 LDG.E.EL R29, desc[UR4][R12.64] ;  /* 0x000000040c1d8981 */ /* 0x0004e6000c2e1900 */
[----:B-1----:R-:W1:Y:S01]  /*0c20*/  MUFU.RCP R40, R53 ;  /* 0x0000003500287308 */ /* 0x002e620000001000 */
[C---:B0-----:R-:W-:Y:S02]  /*0c30*/  FSETP.GT.AND P3, PT, R52.reuse, 8.50705917302346158658e+37, PT ;  /* 0x7e8000003400780b */ /* 0x041fe40003f64000 */
[----:B------:R-:W-:Y:S01]  /*0c40*/  FSETP.GEU.AND P5, PT, R52, 1.175494350822287508e-38, PT ;  /* 0x008000003400780b */ /* 0x000fe20003fae000 */
[----:B----4-:R-:W-:-:S04]  /*0c50*/  FADD R47, R47, 9.9999997473787516356e-06 ;  /* 0x3727c5ac2f2f7421 */ /* 0x010fc80000000000 */
[----:B--2---:R-:W0:Y:S01]  /*0c60*/  MUFU.SQRT R12, R47 ;  /* 0x0000002f000c7308 */ /* 0x004e220000002000 */
[----:B-----5:R-:W-:Y:S01]  /*0c70*/  FADD R49, R49, 9.9999997473787516356e-06 ;  /* 0x3727c5ac31317421 */ /* 0x020fe20000000000 */
[----:B------:R-:W-:-:S04]  /*0c80*/  FSEL R13, R50, 1, P2 ;  /* 0x3f800000320d7808 */ /* 0x000fc80001000000 */
[----:B------:R-:W-:Y:S01]  /*0c90*/  @P3 FMUL R52, R52, 0.25 ;  /* 0x3e80000034343820 */ /* 0x000fe20000400000 */
[----:B------:R-:W-:Y:S01]  /*0ca0*/  FSEL R51, R50, 1, P3 ;  /* 0x3f80000032337808 */ /* 0x000fe20001800000 */
[----:B------:R-:W2:Y:S01]  /*0cb0*/  MUFU.SQRT R49, R49 ;  /* 0x0000003100317308 */ /* 0x000ea20000002000 */
[----:B------:R-:W-:Y:S01]  /*0cc0*/  @!P4 FMUL R13, R13, 16777216 ;  /* 0x4b8000000d0dc820 */ /* 0x000fe20000400000 */
[----:B------:R-:W-:Y:S01]  /*0cd0*/  FADD R42, R42, 9.9999997473787516356e-06 ;  /* 0x3727c5ac2a2a7421 */ /* 0x000fe20000000000 */
[----:B------:R-:W-:Y:S01]  /*0ce0*/  @!P5 FMUL R52, R52, 16777216 ;  /* 0x4b8000003434d820 */ /* 0x000fe20000400000 */
[----:B------:R-:W-:Y:S01]  /*0cf0*/  @!P5 FMUL R51, R51, 16777216 ;  /* 0x4b8000003333d820 */ /* 0x000fe20000400000 */
[----:B-1----:R-:W-:Y:S01]  /*0d00*/  FMUL R40, R40, R13 ;  /* 0x0000000d28287220 */ /* 0x002fe20000400000 */
[C---:B0-----:R-:W-:Y:S02]  /*0d10*/  FSETP.GT.AND P5, PT, R12.reuse, 8.50705917302346158658e+37, PT ;  /* 0x7e8000000c00780b */ /* 0x041fe40003fa4000 */
[----:B------:R-:W0:Y:S01]  /*0d20*/  MUFU.SQRT R13, R42 ;  /* 0x0000002a000d7308 */ /* 0x000e220000002000 */
[----:B------:R-:W-:-:S02]  /*0d30*/  FSETP.GEU.AND P2, PT, R12, 1.175494350822287508e-38, PT ;  /* 0x008000000c00780b */ /* 0x000fc40003f4e000 */
[----:B--2---:R-:W-:-:S05]  /*0d40*/  FSETP.GT.AND P3, PT, R49, 8.50705917302346158658e+37, PT ;  /* 0x7e8000003100780b */ /* 0x004fca0003f64000 */
[----:B------:R-:W1:Y:S03]  /*0d50*/  MUFU.RCP R41, R52 ;  /* 0x0000003400297308 */ /* 0x000e660000001000 */
[----:B------:R-:W-:Y:S01]  /*0d60*/  @P5 FMUL R12, R12, 0.25 ;  /* 0x3e8000000c0c5820 */ /* 0x000fe20000400000 */
[----:B------:R-:W-:Y:S02]  /*0d70*/  FSETP.GEU.AND P6, PT, R49, 1.175494350822287508e-38, PT ;  /* 0x008000003100780b */ /* 0x000fe40003fce000 */
[----:B0-----:R-:W-:Y:S01]  /*0d80*/  FSETP.GT.AND P4, PT, R13, 8.50705917302346158658e+37, PT ;  /* 0x7e8000000d00780b */ /* 0x001fe20003f84000 */
[----:B------:R-:W-:Y:S01]  /*0d90*/  @!P2 FMUL R12, R12, 16777216 ;  /* 0x4b8000000c0ca820 */ /* 0x000fe20000400000 */
[----:B------:R-:W-:Y:S01]  /*0da0*/  FSEL R42, R50, 1, P3 ;  /* 0x3f800000322a7808 */ /* 0x000fe20001800000 */
[----:B------:R-:W-:Y:S01]  /*0db0*/  @P3 FMUL R49, R49, 0.25 ;  /* 0x3e80000031313820 */ /* 0x000fe20000400000 */
[----:B------:R-:W-:-:S03]  /*0dc0*/  FSETP.GEU.AND P3, PT, R13, 1.175494350822287508e-38, PT ;  /* 0x008000000d00780b */ /* 0x000fc60003f6e000 */
[----:B------:R-:W0:Y:S01]  /*0dd0*/  MUFU.RCP R12, R12 ;  /* 0x0000000c000c7308 */ /* 0x000e220000001000 */
[----:B------:R-:W-:Y:S01]  /*0de0*/  FADD R43, R43, 9.9999997473787516356e-06 ;  /* 0x3727c5ac2b2b7421 */ /* 0x000fe20000000000 */
[----:B-1----:R-:W-:-:S04]  /*0df0*/  FMUL R41, R41, R51 ;  /* 0x0000003329297220 */ /* 0x002fc80000400000 */
[----:B------:R-:W-:Y:S02]  /*0e00*/  @P4 FMUL R13, R13, 0.25 ;  /* 0x3e8000000d0d4820 */ /* 0x000fe40000400000 */
[----:B------:R1:W2:Y:S02]  /*0e10*/  MUFU.SQRT R51, R43 ;  /* 0x0000002b00337308 */ /* 0x0002a40000002000 */
[----:B------:R-:W-:Y:S01]  /*0e20*/  @!P3 FMUL R13, R13, 16777216 ;  /* 0x4b8000000d0db820 */ /* 0x000fe20000400000 */
[----:B-1----:R-:W-:-:S05]  /*0e30*/  FSEL R43, R50, 1, P5 ;  /* 0x3f800000322b7808 */ /* 0x002fca0002800000 */
[----:B------:R1:W-:Y:S01]  /*0e40*/  MUFU.RCP R47, R13 ;  /* 0x0000000d002f7308 */ /* 0x0003e20000001000 */
[----:B------:R-:W-:-:S04]  /*0e50*/  @!P2 FMUL R43, R43, 16777216 ;  /* 0x4b8000002b2ba820 */ /* 0x000fc80000400000 */
[----:B0-----:R-:W-:Y:S01]  /*0e60*/  FMUL R43, R12, R43 ;  /* 0x0000002b0c2b7220 */ /* 0x001fe20000400000 */
[----:B-1----:R-:W-:Y:S01]  /*0e70*/  CS2R R12, SRZ ;  /* 0x00000000000c7805 */ /* 0x002fe2000001ff00 */
[----:B------:R-:W-:Y:S01]  /*0e80*/  FADD R19, R14, R19 ;  /* 0x000000130e137221 */ /* 0x000fe20000000000 */
[----:B------:R-:W-:Y:S01]  /*0e90*/  FADD R18, R15, R18 ;  /* 0x000000120f127221 */ /* 0x000fe20000000000 */
[----:B------:R-:W-:-:S06]  /*0ea0*/  CS2R R14, SRZ ;  /* 0x00000000000e7805 */ /* 0x000fcc000001ff00 */
[----:B------:R-:W4:Y:S01]  /*0eb0*/  @!P1 LDG.E.128 R12, desc[UR4][R26.64] ;  /* 0x000000041a0c9981 */ /* 0x000f22000c1e1d00 */
[----:B------:R-:W-:Y:S01]  /*0ec0*/  @!P6 FMUL R49, R49, 16777216 ;  /* 0x4b8000003131e820 */ /* 0x000fe20000400000 */
[----:B------:R-:W-:Y:S01]  /*0ed0*/  @!P6 FMUL R42, R42, 16777216 ;  /* 0x4b8000002a2ae820 */ /* 0x000fe20000400000 */
[C---:B--2---:R-:W-:Y:S02]  /*0ee0*/  FSETP.GT.AND P6, PT, R51.reuse, 8.50705917302346158658e+37, PT ;  /* 0x7e8000003300780b */ /* 0x044fe40003fc4000 */
[C---:B------:R-:W-:Y:S01]  /*0ef0*/  FSETP.GEU.AND P5, PT, R51.reuse, 1.175494350822287508e-38, PT ;  /* 0x008000003300780b */ /* 0x040fe20003fae000 */
[----:B------:R-:W0:Y:S10]  /*0f00*/  MUFU.RCP R53, R49 ;  /* 0x0000003100357308 */ /* 0x000e340000001000 */
[----:B------:R-:W-:-:S04]  /*0f10*/  @P6 FMUL R51, R51, 0.25 ;  /* 0x3e80000033336820 */ /* 0x000fc80000400000 */
[----:B------:R-:W-:-:S04]  /*0f20*/  @!P5 FMUL R51, R51, 16777216 ;  /* 0x4b8000003333d820 */ /* 0x000fc80000400000 */
[----:B------:R1:W2:Y:S01]  /*0f30*/  MUFU.RCP R49, R51 ;  /* 0x0000003300317308 */ /* 0x0002a20000001000 */
[----:B0-----:R-:W-:Y:S01]  /*0f40*/  FMUL R42, R53, R42 ;  /* 0x0000002a352a7220 */ /* 0x001fe20000400000 */
[----:B------:R-:W-:-:S05]  /*0f50*/  FSEL R53, R50, 1, P6 ;  /* 0x3f80000032357808 */ /* 0x000fca0003000000 */
[----:B------:R-:W-:Y:S01]  /*0f60*/  @!P5 FMUL R53, R53, 16777216 ;  /* 0x4b8000003535d820 */ /* 0x000fe20000400000 */
[----:B-1----:R-:W-:-:S03]  /*0f70*/  FADD R51, R46, 9.9999997473787516356e-06 ;  /* 0x3727c5ac2e337421 */ /* 0x002fc60000000000 */
[----:B--2---:R-:W-:Y:S02]  /*0f80*/  FMUL R49, R49, R53 ;  /* 0x0000003531317220 */ /* 0x004fe40000400000 */
[----:B------:R-:W0:Y:S01]  /*0f90*/  MUFU.SQRT R53, R51 ;  /* 0x0000003300357308 */ /* 0x000e220000002000 */
[----:B------:R-:W-:Y:S01]  /*0fa0*/  FSEL R52, R50, 1, P4 ;  /* 0x3f80000032347808 */ /* 0x000fe20002000000 */
[----:B------:R-:W-:-:S04]  /*0fb0*/  FADD R44, R44, 9.9999997473787516356e-06 ;  /* 0x3727c5ac2c2c7421 */ /* 0x000fc80000000000 */
[----:B------:R-:W-:-:S04]  /*0fc0*/  @!P3 FMUL R52, R52, 16777216 ;  /* 0x4b8000003434b820 */ /* 0x000fc80000400000 */
[----:B------:R-:W-:Y:S02]  /*0fd0*/  FMUL R47, R47, R52 ;  /* 0x000000342f2f7220 */ /* 0x000fe40000400000 */
[----:B------:R-:W1:Y:S01]  /*0fe0*/  MUFU.SQRT R52, R44 ;  /* 0x0000002c00347308 */ /* 0x000e620000002000 */
[C---:B0-----:R-:W-:Y:S02]  /*0ff0*/  FSETP.GT.AND P3, PT, R53.reuse, 8.50705917302346158658e+37, PT ;  /* 0x7e8000003500780b */ /* 0x041fe40003f64000 */
[----:B------:R-:W-:-:S11]  /*1000*/  FSETP.GEU.AND P5, PT, R53, 1.175494350822287508e-38, PT ;  /* 0x008000003500780b */ /* 0x000fd60003fae000 */
[----:B------:R-:W-:Y:S01]  /*1010*/  @P3 FMUL R53, R53, 0.25 ;  /* 0x3e80000035353820 */ /* 0x000fe20000400000 */
[----:B-1----:R-:W-:-:S03]  /*1020*/  FSETP.GT.AND P2, PT, R52, 8.50705917302346158658e+37, PT ;  /* 0x7e8000003400780b */ /* 0x002fc60003f44000 */
[----:B------:R-:W-:Y:S01]  /*1030*/  @!P5 FMUL R53, R53, 16777216 ;  /* 0x4b8000003535d820 */ /* 0x000fe20000400000 */
[----:B------:R-:W-:-:S03]  /*1040*/  FSETP.GEU.AND P4, PT, R52, 1.175494350822287508e-38, PT ;  /* 0x008000003400780b */ /* 0x000fc60003f8e000 */
[----:B------:R-:W0:Y:S01]  /*1050*/  MUFU.RCP R44, R53 ;  /* 0x00000035002c7308 */ /* 0x000e220000001000 */
[----:B------:R-:W-:Y:S01]  /*1060*/  FADD R17, R48, R17 ;  /* 0x0000001130117221 */ /* 0x000fe20000000000 */
[----:B------:R-:W-:-:S04]  /*1070*/  FSEL R48, R50, 1, P3 ;  /* 0x3f80000032307808 */ /* 0x000fc80001800000 */
[----:B------:R-:W-:Y:S01]  /*1080*/  @P2 FMUL R52, R52, 0.25 ;  /* 0x3e80000034342820 */ /* 0x000fe20000400000 */
[----:B------:R-:W-:Y:S01]  /*1090*/  @!P5 FMUL R48, R48, 16777216 ;  /* 0x4b8000003030d820 */ /* 0x000fe20000400000 */
[----:B------:R-:W-:Y:S02]  /*10a0*/  FADD R16, R45, R16 ;  /* 0x000000102d107221 */ /* 0x000fe40000000000 */
[----:B------:R-:W-:Y:S01]  /*10b0*/  @!P4 FMUL R52, R52, 16777216 ;  /* 0x4b8000003434c820 */ /* 0x000fe20000400000 */
[----:B0-----:R-:W-:Y:S02]  /*10c0*/  FMUL R48, R44, R48 ;  /* 0x000000302c307220 */ /* 0x001fe40000400000 */
[----:B------:R-:W0:Y:S01]  /*10d0*/  LDC.64 R44, c[0x0][0x240] ;  /* 0x00009000ff2c7b82 */ /* 0x000e220000000a00 */
[----:B------:R1:W2:Y:S01]  /*10e0*/  MUFU.RCP R46, R52 ;  /* 0x00000034002e7308 */ /* 0x0002a20000001000 */
[----:B------:R-:W-:Y:S01]  /*10f0*/  FSEL R51, R50, 1, P2 ;  /* 0x3f80000032337808 */ /* 0x000fe20001000000 */
[----:B------:R-:W-:-:S04]  /*1100*/  FADD R50, R16, -R35 ;  /* 0x8000002310327221 */ /* 0x000fc80000000000 */
[----:B------:R-:W-:Y:S01]  /*1110*/  @!P4 FMUL R51, R51, 16777216 ;  /* 0x4b8000003333c820 */ /* 0x000fe20000400000 */
[----:B------:R-:W-:Y:S01]  /*1120*/  FADD R33, R18, -R33 ;  /* 0x8000002112217221 */ /* 0x000fe20000000000 */
[----:B------:R-:W-:Y:S01]  /*1130*/  FADD R35, R19, -R36 ;  /* 0x8000002413237221 */ /* 0x000fe20000000000 */
[----:B-1----:R-:W-:Y:S01]  /*1140*/  FADD R52, R17, -R34 ;  /* 0x8000002211347221 */ /* 0x002fe20000000000 */
[----:B------:R-:W-:Y:S01]  /*1150*/  FMUL R50, R47, R50 ;  /* 0x000000322f327220 */ /* 0x000fe20000400000 */
[----:B--2---:R-:W-:Y:S01]  /*1160*/  FMUL R46, R46, R51 ;  /* 0x000000332e2e7220 */ /* 0x004fe20000400000 */
[----:B------:R-:W-:Y:S01]  /*1170*/  FMUL R34, R48, R35 ;  /* 0x0000002330227220 */ /* 0x000fe20000400000 */
[----:B------:R-:W-:Y:S02]  /*1180*/  FMUL R49, R49, R52 ;  /* 0x0000003431317220 */ /* 0x000fe40000400000 */
[----:B------:R-:W-:Y:S01]  /*1190*/  FMUL R36, R46, R33 ;  /* 0x000000212e247220 */ /* 0x000fe20000400000 */
[----:B------:R1:W-:Y:S01]  /*11a0*/  @!P0 STG.E.128 desc[UR4][R26.64+0x800], R16 ;  /* 0x000800101a008986 */ /* 0x0003e2000c101d04 */
[----:B------:R-:W-:Y:S01]  /*11b0*/  FFMA R38, R50, R38, R39 ;  /* 0x0000002632267223 */ /* 0x000fe20000000027 */
[----:B------:R-:W-:Y:S01]  /*11c0*/  FFMA R2, R49, R9, R2 ;  /* 0x0000000931027223 */ /* 0x000fe20000000002 */
[----:B0-----:R-:W-:-:S04]  /*11d0*/  IMAD.WIDE R44, R10, 0x4, R44 ;  /* 0x000000040a2c7825 */ /* 0x001fc800078e022c */
[----:B------:R-:W-:Y:S01]  /*11e0*/  FFMA R3, R36, R6, R3 ;  /* 0x0000000624037223 */ /* 0x000fe20000000003 */
[----:B---3--:R-:W-:Y:S01]  /*11f0*/  FFMA R8, R34, R8, R29 ;  /* 0x0000000822087223 */ /* 0x008fe2000000001d */
[----:B----4-:R-:W-:Y:S01]  /*1200*/  FADD R12, R37, R12 ;  /* 0x0000000c250c7221 */ /* 0x010fe20000000000 */
[----:B------:R-:W-:Y:S01]  /*1210*/  FADD R15, R32, R15 ;  /* 0x0000000f200f7221 */ /* 0x000fe20000000000 */
[----:B------:R-:W-:Y:S01]  /*1220*/  FADD R14, R31, R14 ;  /* 0x0000000e1f0e7221 */ /* 0x000fe20000000000 */
[----:B------:R-:W-:Y:S01]  /*1230*/  FADD R13, R30, R13 ;  /* 0x0000000d1e0d7221 */ /* 0x000fe20000000000 */
[----:B------:R-:W-:Y:S01]  /*1240*/  FADD R7, R12, -R7 ;  /* 0x800000070c077221 */ /* 0x000fe20000000000 */
[----:B------:R-:W-:Y:S01]  /*1250*/  FADD R22, R15, -R22 ;  /* 0x800000160f167221 */ /* 0x000fe20000000000 */
[----:B------:R-:W-:Y:S01]  /*1260*/  FADD R25, R14, -R25 ;  /* 0x800000190e197221 */ /* 0x000fe20000000000 */
[----:B------:R-:W-:Y:S01]  /*1270*/  FADD R24, R13, -R24 ;  /* 0x800000180d187221 */ /* 0x000fe20000000000 */
[----:B------:R-:W-:Y:S01]  /*1280*/  FMUL R40, R40, R7 ;  /* 0x0000000728287220 */ /* 0x000fe20000400000 */
[----:B------:R-:W-:Y:S01]  /*1290*/  FMUL R43, R43, R22 ;  /* 0x000000162b2b7220 */ /* 0x000fe20000400000 */
[----:B------:R-:W-:Y:S01]  /*12a0*/  FMUL R25, R42, R25 ;  /* 0x000000192a197220 */ /* 0x000fe20000400000 */
[----:B------:R-:W-:Y:S01]  /*12b0*/  FMUL R24, R41, R24 ;  /* 0x0000001829187220 */ /* 0x000fe20000400000 */
[----:B------:R-:W-:Y:S01]  /*12c0*/  FFMA R11, R40, R28, R11 ;  /* 0x0000001c280b7223 */ /* 0x000fe2000000000b */
[----:B------:R-:W-:Y:S01]  /*12d0*/  FFMA R0, R43, R23, R0 ;  /* 0x000000172b007223 */ /* 0x000fe20000000000 */
[----:B------:R-:W-:Y:S01]  /*12e0*/  FFMA R4, R25, R21, R4 ;  /* 0x0000001519047223 */ /* 0x000fe20000000004 */
[----:B------:R-:W-:-:S02]  /*12f0*/  FFMA R5, R24, R20, R5 ;  /* 0x0000001418057223 */ /* 0x000fc40000000005 */
[----:B------:R-:W-:Y:S02]  /*1300*/  FSETP.GEU.AND P5, PT, R11, RZ, PT ;  /* 0x000000ff0b00720b */ /* 0x000fe40003fae000 */
[----:B------:R-:W-:Y:S02]  /*1310*/  FSETP.GEU.AND P2, PT, R0, RZ, PT ;  /* 0x000000ff0000720b */ /* 0x000fe40003f4e000 */
[----:B------:R-:W-:Y:S02]  /*1320*/  FSETP.GEU.AND P3, PT, R4, RZ, PT ;  /* 0x000000ff0400720b */ /* 0x000fe40003f6e000 */
[----:B------:R-:W-:Y:S02]  /*1330*/  FSETP.GEU.AND P4, PT, R5, RZ, PT ;  /* 0x000000ff0500720b */ /* 0x000fe40003f8e000 */
[----:B-1----:R-:W-:Y:S02]  /*1340*/  SEL R16, R11, RZ, P5 ;  /* 0x000000ff0b107207 */ /* 0x002fe40002800000 */
[----:B------:R-:W-:-:S02]  /*1350*/  SEL R19, R0, RZ, P2 ;  /* 0x000000ff00137207 */ /* 0x000fc40001000000 */
[----:B------:R-:W-:Y:S02]  /*1360*/  SEL R18, R4, RZ, P3 ;  /* 0x000000ff04127207 */ /* 0x000fe40001800000 */
[----:B------:R-:W-:Y:S01]  /*1370*/  SEL R17, R5, RZ, P4 ;  /* 0x000000ff05117207 */ /* 0x000fe20002000000 */
[----:B------:R0:W-:Y:S01]  /*1380*/  @!P1 STG.E.128 desc[UR4][R26.64], R12 ;  /* 0x0000000c1a009986 */ /* 0x0001e2000c101d04 */
[----:B------:R-:W-:Y:S02]  /*1390*/  FSETP.GEU.AND P2, PT, R3, RZ, PT ;  /* 0x000000ff0300720b */ /* 0x000fe40003f4e000 */
[----:B------:R-:W-:Y:S01]  /*13a0*/  FSETP.GEU.AND P3, PT, R2, RZ, PT ;  /* 0x000000ff0200720b */ /* 0x000fe20003f6e000 */
[----:B------:R0:W-:Y:S01]  /*13b0*/  @!P1 STG.E.128 desc[UR4][R44.64], R16 ;  /* 0x000000102c009986 */ /* 0x0001e2000c101d04 */
[----:B------:R-:W-:Y:S02]  /*13c0*/  FSETP.GEU.AND P1, PT, R8, RZ, PT ;  /* 0x000000ff0800720b */ /* 0x000fe40003f2e000 */
[----:B------:R-:W-:-:S02]  /*13d0*/  FSETP.GEU.AND P4, PT, R38, RZ, PT ;  /* 0x000000ff2600720b */ /* 0x000fc40003f8e000 */
[----:B------:R-:W-:Y:S02]  /*13e0*/  SEL R7, R8, RZ, P1 ;  /* 0x000000ff08077207 */ /* 0x000fe40000800000 */
[----:B------:R-:W-:Y:S02]  /*13f0*/  SEL R6, R3, RZ, P2 ;  /* 0x000000ff03067207 */ /* 0x000fe40001000000 */
[----:B------:R-:W-:Y:S02]  /*1400*/  SEL R5, R2, RZ, P3 ;  /* 0x000000ff02057207 */ /* 0x000fe40001800000 */
[----:B------:R-:W-:Y:S01]  /*1410*/  SEL R4, R38, RZ, P4 ;  /* 0x000000ff26047207 */ /* 0x000fe20002000000 */
[----:B0-----:R-:W-:Y:S06]  /*1420*/  @P0 EXIT ;  /* 0x000000000000094d */ /* 0x001fec0003800000 */
[----:B------:R-:W-:Y:S01]  /*1430*/  STG.E.128 desc[UR4][R44.64+0x800], R4 ;  /* 0x000800042c007986 */ /* 0x000fe2000c101d04 */
[----:B------:R-:W-:Y:S05]  /*1440*/  EXIT ;  /* 0x000000000000794d */ /* 0x000fea0003800000 */
.L_x_0:
[----:B------:R-:W-:-:S00]  /*1450*/  BRA `(.L_x_0) ;  /* 0xfffffffc00fc7947 */ /* 0x000fc0000383ffff */
[----:B------:R-:W-:-:S00]  /*1460*/  NOP ;  /* 0x0000000000007918 */ /* 0x000fc00000000000 */
        /* <DEDUP_REMOVED lines=9> */
.L_x_1:


//--------------------- .nv.global.init           --------------------------
	.section	.nv.global.init,"aw",@progbits
.nv.global.init:
	.type		_$_str,@object
	.size		_$_str,(_$_str_$_2 - _$_str)
_$_str:
        /*0000*/ 	.byte	0x5f, 0x5f, 0x43, 0x55, 0x44, 0x41, 0x5f, 0x46, 0x54, 0x5a, 0x00
	.type		_$_str_$_2,@object
	.size		_$_str_$_2,(.L_1 - _$_str_$_2)
_$_str_$_2:
        /*000b*/ 	.byte	0x5f, 0x5f, 0x43, 0x55, 0x44, 0x41, 0x5f, 0x50, 0x52, 0x45, 0x43, 0x5f, 0x53, 0x51, 0x52, 0x54
        /*001b*/ 	.byte	0x00
.L_1:


//--------------------- .nv.constant0.triton_poi_fused__native_batch_norm_legit_no_training_convolution_relu_48 --------------------------
	.section	.nv.constant0.triton_poi_fused__native_batch_norm_legit_no_training_convolution_relu_48,"a",@progbits
	.sectionflags	@""
	.align	4
.nv.constant0.triton_poi_fused__native_batch_norm_legit_no_training_convolution_relu_48:
	.zero		588
